//
// Generated by NVIDIA NVVM Compiler
//
// Compiler Build ID: CL-36424714
// Cuda compilation tools, release 13.0, V13.0.88
// Based on NVVM 20.0.0
//

.version 9.0
.target sm_100
.address_size 64

	// .globl	_Z29globalCoalescedMultiplicationPfS_S_
// _ZZ29globalCoalescedMultiplicationPfS_S_E5tileA has been demoted
// _ZZ29globalCoalescedMultiplicationPfS_S_E5tileB has been demoted
// _ZZ18tileMultiplicationPfS_S_E5tileA has been demoted
// _ZZ18tileMultiplicationPfS_S_E5tileB has been demoted

.visible .entry _Z29globalCoalescedMultiplicationPfS_S_(
	.param .u64 .ptr .align 1 _Z29globalCoalescedMultiplicationPfS_S__param_0,
	.param .u64 .ptr .align 1 _Z29globalCoalescedMultiplicationPfS_S__param_1,
	.param .u64 .ptr .align 1 _Z29globalCoalescedMultiplicationPfS_S__param_2
)
{
	.reg .pred 	%p<11>;
	.reg .b32 	%r<37>;
	.reg .b32 	%f<60>;
	.reg .b64 	%rd<16>;
	// demoted variable
	.shared .align 4 .b8 _ZZ29globalCoalescedMultiplicationPfS_S_E5tileA[1024];
	// demoted variable
	.shared .align 4 .b8 _ZZ29globalCoalescedMultiplicationPfS_S_E5tileB[1024];
	ld.param.u64 	%rd6, [_Z29globalCoalescedMultiplicationPfS_S__param_0];
	ld.param.u64 	%rd7, [_Z29globalCoalescedMultiplicationPfS_S__param_1];
	ld.param.u64 	%rd5, [_Z29globalCoalescedMultiplicationPfS_S__param_2];
	cvta.to.global.u64 	%rd1, %rd7;
	cvta.to.global.u64 	%rd8, %rd6;
	mov.u32 	%r18, %ctaid.y;
	shl.b32 	%r19, %r18, 4;
	mov.u32 	%r20, %tid.x;
	shr.u32 	%r34, %r20, 4;
	add.s32 	%r2, %r19, %r34;
	mov.u32 	%r21, %ctaid.x;
	shl.b32 	%r22, %r21, 4;
	and.b32  	%r23, %r20, 15;
	or.b32  	%r3, %r22, %r23;
	sub.s32 	%r4, 1024, %r20;
	add.s32 	%r24, %r23, %r20;
	shl.b32 	%r25, %r24, 2;
	mov.u32 	%r26, _ZZ29globalCoalescedMultiplicationPfS_S_E5tileA;
	add.s32 	%r5, %r26, %r25;
	shl.b32 	%r6, %r2, 10;
	or.b32  	%r27, %r6, %r34;
	mov.u32 	%r28, _ZZ29globalCoalescedMultiplicationPfS_S_E5tileB;
	add.s32 	%r7, %r28, %r25;
	shl.b32 	%r29, %r20, 2;
	add.s32 	%r8, %r26, %r29;
	and.b32  	%r30, %r29, 60;
	add.s32 	%r9, %r28, %r30;
	shl.b32 	%r31, %r34, 10;
	add.s32 	%r35, %r3, %r31;
	mul.wide.u32 	%rd9, %r27, 4;
	add.s64 	%rd15, %rd8, %rd9;
	mov.f32 	%f57, 0f00000000;
	mov.b32 	%r36, -16;
$L__BB0_1:
	setp.gt.u32 	%p1, %r2, 1023;
	add.s32 	%r36, %r36, 16;
	setp.ge.u32 	%p2, %r36, %r4;
	mov.f32 	%f58, 0f00000000;
	or.pred  	%p3, %p1, %p2;
	@%p3 bra 	$L__BB0_3;
	ld.global.f32 	%f58, [%rd15];
$L__BB0_3:
	setp.gt.s32 	%p4, %r3, 1023;
	st.shared.f32 	[%r5], %f58;
	setp.gt.u32 	%p5, %r34, 1023;
	mov.f32 	%f59, 0f00000000;
	or.pred  	%p6, %p5, %p4;
	@%p6 bra 	$L__BB0_5;
	mul.wide.u32 	%rd10, %r35, 4;
	add.s64 	%rd11, %rd1, %rd10;
	ld.global.f32 	%f59, [%rd11];
$L__BB0_5:
	st.shared.f32 	[%r7], %f59;
	bar.sync 	0;
	ld.shared.f32 	%f10, [%r8];
	ld.shared.f32 	%f11, [%r9];
	fma.rn.f32 	%f12, %f10, %f11, %f57;
	ld.shared.f32 	%f13, [%r8+64];
	ld.shared.f32 	%f14, [%r9+4];
	fma.rn.f32 	%f15, %f13, %f14, %f12;
	ld.shared.f32 	%f16, [%r8+128];
	ld.shared.f32 	%f17, [%r9+8];
	fma.rn.f32 	%f18, %f16, %f17, %f15;
	ld.shared.f32 	%f19, [%r8+192];
	ld.shared.f32 	%f20, [%r9+12];
	fma.rn.f32 	%f21, %f19, %f20, %f18;
	ld.shared.f32 	%f22, [%r8+256];
	ld.shared.f32 	%f23, [%r9+16];
	fma.rn.f32 	%f24, %f22, %f23, %f21;
	ld.shared.f32 	%f25, [%r8+320];
	ld.shared.f32 	%f26, [%r9+20];
	fma.rn.f32 	%f27, %f25, %f26, %f24;
	ld.shared.f32 	%f28, [%r8+384];
	ld.shared.f32 	%f29, [%r9+24];
	fma.rn.f32 	%f30, %f28, %f29, %f27;
	ld.shared.f32 	%f31, [%r8+448];
	ld.shared.f32 	%f32, [%r9+28];
	fma.rn.f32 	%f33, %f31, %f32, %f30;
	ld.shared.f32 	%f34, [%r8+512];
	ld.shared.f32 	%f35, [%r9+32];
	fma.rn.f32 	%f36, %f34, %f35, %f33;
	ld.shared.f32 	%f37, [%r8+576];
	ld.shared.f32 	%f38, [%r9+36];
	fma.rn.f32 	%f39, %f37, %f38, %f36;
	ld.shared.f32 	%f40, [%r8+640];
	ld.shared.f32 	%f41, [%r9+40];
	fma.rn.f32 	%f42, %f40, %f41, %f39;
	ld.shared.f32 	%f43, [%r8+704];
	ld.shared.f32 	%f44, [%r9+44];
	fma.rn.f32 	%f45, %f43, %f44, %f42;
	ld.shared.f32 	%f46, [%r8+768];
	ld.shared.f32 	%f47, [%r9+48];
	fma.rn.f32 	%f48, %f46, %f47, %f45;
	ld.shared.f32 	%f49, [%r8+832];
	ld.shared.f32 	%f50, [%r9+52];
	fma.rn.f32 	%f51, %f49, %f50, %f48;
	ld.shared.f32 	%f52, [%r8+896];
	ld.shared.f32 	%f53, [%r9+56];
	fma.rn.f32 	%f54, %f52, %f53, %f51;
	ld.shared.f32 	%f55, [%r8+960];
	ld.shared.f32 	%f56, [%r9+60];
	fma.rn.f32 	%f57, %f55, %f56, %f54;
	bar.sync 	0;
	add.s32 	%r35, %r35, 16384;
	add.s32 	%r34, %r34, 16;
	add.s64 	%rd15, %rd15, 64;
	setp.lt.u32 	%p7, %r36, 1008;
	@%p7 bra 	$L__BB0_1;
	setp.gt.s32 	%p8, %r3, 1023;
	setp.gt.u32 	%p9, %r2, 1023;
	or.pred  	%p10, %p9, %p8;
	@%p10 bra 	$L__BB0_8;
	add.s32 	%r33, %r6, %r3;
	cvta.to.global.u64 	%rd12, %rd5;
	mul.wide.s32 	%rd13, %r33, 4;
	add.s64 	%rd14, %rd12, %rd13;
	st.global.f32 	[%rd14], %f57;
$L__BB0_8:
	ret;

}
	// .globl	_Z18tileMultiplicationPfS_S_
.visible .entry _Z18tileMultiplicationPfS_S_(
	.param .u64 .ptr .align 1 _Z18tileMultiplicationPfS_S__param_0,
	.param .u64 .ptr .align 1 _Z18tileMultiplicationPfS_S__param_1,
	.param .u64 .ptr .align 1 _Z18tileMultiplicationPfS_S__param_2
)
{
	.reg .pred 	%p<17>;
	.reg .b32 	%r<46>;
	.reg .b32 	%f<116>;
	.reg .b64 	%rd<17>;
	// demoted variable
	.shared .align 4 .b8 _ZZ18tileMultiplicationPfS_S_E5tileA[1024];
	// demoted variable
	.shared .align 4 .b8 _ZZ18tileMultiplicationPfS_S_E5tileB[1024];
	ld.param.u64 	%rd4, [_Z18tileMultiplicationPfS_S__param_0];
	ld.param.u64 	%rd5, [_Z18tileMultiplicationPfS_S__param_1];
	ld.param.u64 	%rd3, [_Z18tileMultiplicationPfS_S__param_2];
	cvta.to.global.u64 	%rd1, %rd5;
	cvta.to.global.u64 	%rd2, %rd4;
	mov.u32 	%r24, %ctaid.y;
	mov.u32 	%r25, %ntid.y;
	mov.u32 	%r41, %tid.y;
	mad.lo.s32 	%r2, %r24, %r25, %r41;
	mov.u32 	%r26, %ctaid.x;
	mov.u32 	%r27, %ntid.x;
	mul.lo.s32 	%r3, %r26, %r27;
	mov.u32 	%r28, %tid.x;
	add.s32 	%r4, %r3, %r28;
	sub.s32 	%r5, 1024, %r28;
	shl.b32 	%r29, %r41, 6;
	mov.u32 	%r30, _ZZ18tileMultiplicationPfS_S_E5tileA;
	add.s32 	%r6, %r30, %r29;
	shl.b32 	%r31, %r28, 2;
	add.s32 	%r7, %r6, %r31;
	shl.b32 	%r32, %r2, 10;
	or.b32  	%r8, %r32, %r28;
	mov.u32 	%r33, _ZZ18tileMultiplicationPfS_S_E5tileB;
	add.s32 	%r10, %r33, %r31;
	add.s32 	%r9, %r10, %r29;
	shl.b32 	%r34, %r41, 10;
	add.s32 	%r44, %r4, %r34;
	mov.f32 	%f111, 0f00000000;
	mov.b32 	%r45, 16384;
	mov.b32 	%r42, 0;
	mov.u32 	%r43, %r8;
$L__BB1_1:
	setp.gt.u32 	%p1, %r2, 1023;
	setp.ge.u32 	%p2, %r42, %r5;
	mov.f32 	%f112, 0f00000000;
	or.pred  	%p3, %p1, %p2;
	@%p3 bra 	$L__BB1_3;
	mul.wide.u32 	%rd6, %r43, 4;
	add.s64 	%rd7, %rd2, %rd6;
	ld.global.f32 	%f112, [%rd7];
$L__BB1_3:
	setp.gt.s32 	%p4, %r4, 1023;
	st.shared.f32 	[%r7], %f112;
	setp.gt.u32 	%p5, %r41, 63;
	mov.f32 	%f113, 0f00000000;
	or.pred  	%p6, %p4, %p5;
	@%p6 bra 	$L__BB1_5;
	mul.wide.u32 	%rd8, %r44, 4;
	add.s64 	%rd9, %rd1, %rd8;
	ld.global.f32 	%f113, [%rd9];
$L__BB1_5:
	setp.gt.u32 	%p7, %r2, 1023;
	st.shared.f32 	[%r9], %f113;
	bar.sync 	0;
	ld.shared.f32 	%f16, [%r6];
	ld.shared.f32 	%f17, [%r10];
	fma.rn.f32 	%f18, %f16, %f17, %f111;
	ld.shared.f32 	%f19, [%r6+4];
	ld.shared.f32 	%f20, [%r10+64];
	fma.rn.f32 	%f21, %f19, %f20, %f18;
	ld.shared.f32 	%f22, [%r6+8];
	ld.shared.f32 	%f23, [%r10+128];
	fma.rn.f32 	%f24, %f22, %f23, %f21;
	ld.shared.f32 	%f25, [%r6+12];
	ld.shared.f32 	%f26, [%r10+192];
	fma.rn.f32 	%f27, %f25, %f26, %f24;
	ld.shared.f32 	%f28, [%r6+16];
	ld.shared.f32 	%f29, [%r10+256];
	fma.rn.f32 	%f30, %f28, %f29, %f27;
	ld.shared.f32 	%f31, [%r6+20];
	ld.shared.f32 	%f32, [%r10+320];
	fma.rn.f32 	%f33, %f31, %f32, %f30;
	ld.shared.f32 	%f34, [%r6+24];
	ld.shared.f32 	%f35, [%r10+384];
	fma.rn.f32 	%f36, %f34, %f35, %f33;
	ld.shared.f32 	%f37, [%r6+28];
	ld.shared.f32 	%f38, [%r10+448];
	fma.rn.f32 	%f39, %f37, %f38, %f36;
	ld.shared.f32 	%f40, [%r6+32];
	ld.shared.f32 	%f41, [%r10+512];
	fma.rn.f32 	%f42, %f40, %f41, %f39;
	ld.shared.f32 	%f43, [%r6+36];
	ld.shared.f32 	%f44, [%r10+576];
	fma.rn.f32 	%f45, %f43, %f44, %f42;
	ld.shared.f32 	%f46, [%r6+40];
	ld.shared.f32 	%f47, [%r10+640];
	fma.rn.f32 	%f48, %f46, %f47, %f45;
	ld.shared.f32 	%f49, [%r6+44];
	ld.shared.f32 	%f50, [%r10+704];
	fma.rn.f32 	%f51, %f49, %f50, %f48;
	ld.shared.f32 	%f52, [%r6+48];
	ld.shared.f32 	%f53, [%r10+768];
	fma.rn.f32 	%f54, %f52, %f53, %f51;
	ld.shared.f32 	%f55, [%r6+52];
	ld.shared.f32 	%f56, [%r10+832];
	fma.rn.f32 	%f57, %f55, %f56, %f54;
	ld.shared.f32 	%f58, [%r6+56];
	ld.shared.f32 	%f59, [%r10+896];
	fma.rn.f32 	%f60, %f58, %f59, %f57;
	ld.shared.f32 	%f61, [%r6+60];
	ld.shared.f32 	%f62, [%r10+960];
	fma.rn.f32 	%f6, %f61, %f62, %f60;
	bar.sync 	0;
	add.s32 	%r36, %r42, 16;
	setp.ge.u32 	%p8, %r36, %r5;
	mov.f32 	%f114, 0f00000000;
	or.pred  	%p9, %p7, %p8;
	@%p9 bra 	$L__BB1_7;
	add.s32 	%r38, %r43, 16;
	mul.wide.u32 	%rd10, %r38, 4;
	add.s64 	%rd11, %rd2, %rd10;
	ld.global.f32 	%f114, [%rd11];
$L__BB1_7:
	setp.gt.s32 	%p10, %r4, 1023;
	st.shared.f32 	[%r7], %f114;
	setp.gt.u32 	%p11, %r41, 47;
	mov.f32 	%f115, 0f00000000;
	or.pred  	%p12, %p10, %p11;
	@%p12 bra 	$L__BB1_9;
	add.s32 	%r39, %r44, 16384;
	mul.wide.u32 	%rd12, %r39, 4;
	add.s64 	%rd13, %rd1, %rd12;
	ld.global.f32 	%f115, [%rd13];
$L__BB1_9:
	st.shared.f32 	[%r9], %f115;
	bar.sync 	0;
	ld.shared.f32 	%f64, [%r6];
	ld.shared.f32 	%f65, [%r10];
	fma.rn.f32 	%f66, %f64, %f65, %f6;
	ld.shared.f32 	%f67, [%r6+4];
	ld.shared.f32 	%f68, [%r10+64];
	fma.rn.f32 	%f69, %f67, %f68, %f66;
	ld.shared.f32 	%f70, [%r6+8];
	ld.shared.f32 	%f71, [%r10+128];
	fma.rn.f32 	%f72, %f70, %f71, %f69;
	ld.shared.f32 	%f73, [%r6+12];
	ld.shared.f32 	%f74, [%r10+192];
	fma.rn.f32 	%f75, %f73, %f74, %f72;
	ld.shared.f32 	%f76, [%r6+16];
	ld.shared.f32 	%f77, [%r10+256];
	fma.rn.f32 	%f78, %f76, %f77, %f75;
	ld.shared.f32 	%f79, [%r6+20];
	ld.shared.f32 	%f80, [%r10+320];
	fma.rn.f32 	%f81, %f79, %f80, %f78;
	ld.shared.f32 	%f82, [%r6+24];
	ld.shared.f32 	%f83, [%r10+384];
	fma.rn.f32 	%f84, %f82, %f83, %f81;
	ld.shared.f32 	%f85, [%r6+28];
	ld.shared.f32 	%f86, [%r10+448];
	fma.rn.f32 	%f87, %f85, %f86, %f84;
	ld.shared.f32 	%f88, [%r6+32];
	ld.shared.f32 	%f89, [%r10+512];
	fma.rn.f32 	%f90, %f88, %f89, %f87;
	ld.shared.f32 	%f91, [%r6+36];
	ld.shared.f32 	%f92, [%r10+576];
	fma.rn.f32 	%f93, %f91, %f92, %f90;
	ld.shared.f32 	%f94, [%r6+40];
	ld.shared.f32 	%f95, [%r10+640];
	fma.rn.f32 	%f96, %f94, %f95, %f93;
	ld.shared.f32 	%f97, [%r6+44];
	ld.shared.f32 	%f98, [%r10+704];
	fma.rn.f32 	%f99, %f97, %f98, %f96;
	ld.shared.f32 	%f100, [%r6+48];
	ld.shared.f32 	%f101, [%r10+768];
	fma.rn.f32 	%f102, %f100, %f101, %f99;
	ld.shared.f32 	%f103, [%r6+52];
	ld.shared.f32 	%f104, [%r10+832];
	fma.rn.f32 	%f105, %f103, %f104, %f102;
	ld.shared.f32 	%f106, [%r6+56];
	ld.shared.f32 	%f107, [%r10+896];
	fma.rn.f32 	%f108, %f106, %f107, %f105;
	ld.shared.f32 	%f109, [%r6+60];
	ld.shared.f32 	%f110, [%r10+960];
	fma.rn.f32 	%f111, %f109, %f110, %f108;
	bar.sync 	0;
	add.s32 	%r45, %r45, 32768;
	add.s32 	%r44, %r44, 32768;
	add.s32 	%r43, %r43, 32;
	add.s32 	%r42, %r42, 32;
	add.s32 	%r41, %r41, 32;
	setp.ne.s32 	%p13, %r45, 1064960;
	@%p13 bra 	$L__BB1_1;
	setp.gt.s32 	%p14, %r4, 1023;
	setp.gt.u32 	%p15, %r2, 1023;
	or.pred  	%p16, %p15, %p14;
	@%p16 bra 	$L__BB1_12;
	add.s32 	%r40, %r8, %r3;
	cvta.to.global.u64 	%rd14, %rd3;
	mul.wide.s32 	%rd15, %r40, 4;
	add.s64 	%rd16, %rd14, %rd15;
	st.global.f32 	[%rd16], %f111;
$L__BB1_12:
	ret;

}


// ===== COMPILED SASS (sm_100) =====

	.target	sm_100

	.elftype	@"ET_EXEC"


//--------------------- .note.nv.tkinfo           --------------------------
	.section	.note.nv.tkinfo,"",@"SHT_NOTE"
	.sectionflags	@"SHF_NOTE_NV_TKINFO"
	.tkinfo
        /*0018*/ 	.word	0x00000002
        /*0030*/ 	.string	""
        /*0030*/ 	.string	"ptxas"
        /*0030*/ 	.string	"Cuda compilation tools, release 13.0, V13.0.88"
        /*0030*/ 	.string	"Build cuda_13.0.r13.0/compiler.36424714_0"
        /*0030*/ 	.string	"-arch sm_100 -m 64 "



//--------------------- .note.nv.cuinfo           --------------------------
	.section	.note.nv.cuinfo,"",@"SHT_NOTE"
	.sectionflags	@"SHF_NOTE_NV_CUINFO"
        /*0018*/ 	.short	0x0002
        /*001a*/ 	.short	0x0064
        /*001c*/ 	.short	0x0082
	.zero		2


//--------------------- .nv.info                  --------------------------
	.section	.nv.info,"",@"SHT_CUDA_INFO"
	.align	4


	//----- nvinfo : EIATTR_REGCOUNT
	.align		4
        /*0000*/ 	.byte	0x04, 0x2f
        /*0002*/ 	.short	(.L_1 - .L_0)
	.align		4
.L_0:
        /*0004*/ 	.word	index@(_Z29globalCoalescedMultiplicationPfS_S_)
        /*0008*/ 	.word	0x00000020


	//----- nvinfo : EIATTR_FRAME_SIZE
	.align		4
.L_1:
        /*000c*/ 	.byte	0x04, 0x11
        /*000e*/ 	.short	(.L_3 - .L_2)
	.align		4
.L_2:
        /*0010*/ 	.word	index@(_Z29globalCoalescedMultiplicationPfS_S_)
        /*0014*/ 	.word	0x00000000


	//----- nvinfo : EIATTR_REGCOUNT
	.align		4
.L_3:
        /*0018*/ 	.byte	0x04, 0x2f
        /*001a*/ 	.short	(.L_5 - .L_4)
	.align		4
.L_4:
        /*001c*/ 	.word	index@(_Z18tileMultiplicationPfS_S_)
        /*0020*/ 	.word	0x00000020


	//----- nvinfo : EIATTR_FRAME_SIZE
	.align		4
.L_5:
        /*0024*/ 	.byte	0x04, 0x11
        /*0026*/ 	.short	(.L_7 - .L_6)
	.align		4
.L_6:
        /*0028*/ 	.word	index@(_Z18tileMultiplicationPfS_S_)
        /*002c*/ 	.word	0x00000000


	//----- nvinfo : EIATTR_MIN_STACK_SIZE
	.align		4
.L_7:
        /*0030*/ 	.byte	0x04, 0x12
        /*0032*/ 	.short	(.L_9 - .L_8)
	.align		4
.L_8:
        /*0034*/ 	.word	index@(_Z18tileMultiplicationPfS_S_)
        /*0038*/ 	.word	0x00000000


	//----- nvinfo : EIATTR_MIN_STACK_SIZE
	.align		4
.L_9:
        /*003c*/ 	.byte	0x04, 0x12
        /*003e*/ 	.short	(.L_11 - .L_10)
	.align		4
.L_10:
        /*0040*/ 	.word	index@(_Z29globalCoalescedMultiplicationPfS_S_)
        /*0044*/ 	.word	0x00000000
.L_11:


//--------------------- .nv.compat                --------------------------
	.section	.nv.compat,"",@"SHT_CUDA_COMPAT_INFO"
	.align	4
        /*0000*/ 	.byte	0x02, 0x09, 0x00, 0x00, 0x02, 0x02, 0x01, 0x00, 0x02, 0x05, 0x05, 0x00, 0x03, 0x07, 0x01, 0x01
        /*0010*/ 	.byte	0x02, 0x03, 0x00, 0x00, 0x02, 0x06, 0x01, 0x00, 0x04, 0x0b, 0x08, 0x00, 0x09, 0x00, 0x00, 0x00
        /*0020*/ 	.byte	0x00, 0x00, 0x00, 0x00


//--------------------- .nv.info._Z18tileMultiplicationPfS_S_ --------------------------
	.section	.nv.info._Z18tileMultiplicationPfS_S_,"",@"SHT_CUDA_INFO"
	.sectionflags	@""
	.align	4


	//----- nvinfo : EIATTR_CUDA_API_VERSION
	.align		4
        /*0000*/ 	.byte	0x04, 0x37
        /*0002*/ 	.short	(.L_13 - .L_12)
.L_12:
        /*0004*/ 	.word	0x00000082


	//----- nvinfo : EIATTR_KPARAM_INFO
	.align		4
.L_13:
        /*0008*/ 	.byte	0x04, 0x17
        /*000a*/ 	.short	(.L_15 - .L_14)
.L_14:
        /*000c*/ 	.word	0x00000000
        /*0010*/ 	.short	0x0002
        /*0012*/ 	.short	0x0010
        /*0014*/ 	.byte	0x00, 0xf5, 0x21, 0x00


	//----- nvinfo : EIATTR_KPARAM_INFO
	.align		4
.L_15:
        /*0018*/ 	.byte	0x04, 0x17
        /*001a*/ 	.short	(.L_17 - .L_16)
.L_16:
        /*001c*/ 	.word	0x00000000
        /*0020*/ 	.short	0x0001
        /*0022*/ 	.short	0x0008
        /*0024*/ 	.byte	0x00, 0xf5, 0x21, 0x00


	//----- nvinfo : EIATTR_KPARAM_INFO
	.align		4
.L_17:
        /*0028*/ 	.byte	0x04, 0x17
        /*002a*/ 	.short	(.L_19 - .L_18)
.L_18:
        /*002c*/ 	.word	0x00000000
        /*0030*/ 	.short	0x0000
        /*0032*/ 	.short	0x0000
        /*0034*/ 	.byte	0x00, 0xf5, 0x21, 0x00


	//----- nvinfo : EIATTR_SPARSE_MMA_MASK
	.align		4
.L_19:
        /*0038*/ 	.byte	0x03, 0x50
        /*003a*/ 	.short	0x0000


	//----- nvinfo : EIATTR_MAXREG_COUNT
	.align		4
        /*003c*/ 	.byte	0x03, 0x1b
        /*003e*/ 	.short	0x00ff


	//----- nvinfo : EIATTR_NUM_BARRIERS
	.align		4
        /*0040*/ 	.byte	0x02, 0x4c
        /*0042*/ 	.byte	0x01
	.zero		1


	//----- nvinfo : EIATTR_MERCURY_ISA_VERSION
	.align		4
        /*0044*/ 	.byte	0x03, 0x5f
        /*0046*/ 	.short	0x0101


	//----- nvinfo : EIATTR_VRC_CTA_INIT_COUNT
	.align		4
        /*0048*/ 	.byte	0x02, 0x4a
	.zero		1
	.zero		1


	//----- nvinfo : EIATTR_EXIT_INSTR_OFFSETS
	.align		4
        /*004c*/ 	.byte	0x04, 0x1c
        /*004e*/ 	.short	(.L_21 - .L_20)


	//   ....[0]....
.L_20:
        /*0050*/ 	.word	0x00000900


	//   ....[1]....
        /*0054*/ 	.word	0x00000950


	//----- nvinfo : EIATTR_CBANK_PARAM_SIZE
	.align		4
.L_21:
        /*0058*/ 	.byte	0x03, 0x19
        /*005a*/ 	.short	0x0018


	//----- nvinfo : EIATTR_PARAM_CBANK
	.align		4
        /*005c*/ 	.byte	0x04, 0x0a
        /*005e*/ 	.short	(.L_23 - .L_22)
	.align		4
.L_22:
        /*0060*/ 	.word	index@(.nv.constant0._Z18tileMultiplicationPfS_S_)
        /*0064*/ 	.short	0x0380
        /*0066*/ 	.short	0x0018


	//----- nvinfo : EIATTR_SW_WAR
	.align		4
.L_23:
        /*0068*/ 	.byte	0x04, 0x36
        /*006a*/ 	.short	(.L_25 - .L_24)
.L_24:
        /*006c*/ 	.word	0x00000008
.L_25:


//--------------------- .nv.info._Z29globalCoalescedMultiplicationPfS_S_ --------------------------
	.section	.nv.info._Z29globalCoalescedMultiplicationPfS_S_,"",@"SHT_CUDA_INFO"
	.sectionflags	@""
	.align	4


	//----- nvinfo : EIATTR_CUDA_API_VERSION
	.align		4
        /*0000*/ 	.byte	0x04, 0x37
        /*0002*/ 	.short	(.L_27 - .L_26)
.L_26:
        /*0004*/ 	.word	0x00000082


	//----- nvinfo : EIATTR_KPARAM_INFO
	.align		4
.L_27:
        /*0008*/ 	.byte	0x04, 0x17
        /*000a*/ 	.short	(.L_29 - .L_28)
.L_28:
        /*000c*/ 	.word	0x00000000
        /*0010*/ 	.short	0x0002
        /*0012*/ 	.short	0x0010
        /*0014*/ 	.byte	0x00, 0xf5, 0x21, 0x00


	//----- nvinfo : EIATTR_KPARAM_INFO
	.align		4
.L_29:
        /*0018*/ 	.byte	0x04, 0x17
        /*001a*/ 	.short	(.L_31 - .L_30)
.L_30:
        /*001c*/ 	.word	0x00000000
        /*0020*/ 	.short	0x0001
        /*0022*/ 	.short	0x0008
        /*0024*/ 	.byte	0x00, 0xf5, 0x21, 0x00


	//----- nvinfo : EIATTR_KPARAM_INFO
	.align		4
.L_31:
        /*0028*/ 	.byte	0x04, 0x17
        /*002a*/ 	.short	(.L_33 - .L_32)
.L_32:
        /*002c*/ 	.word	0x00000000
        /*0030*/ 	.short	0x0000
        /*0032*/ 	.short	0x0000
        /*0034*/ 	.byte	0x00, 0xf5, 0x21, 0x00


	//----- nvinfo : EIATTR_SPARSE_MMA_MASK
	.align		4
.L_33:
        /*0038*/ 	.byte	0x03, 0x50
        /*003a*/ 	.short	0x0000


	//----- nvinfo : EIATTR_MAXREG_COUNT
	.align		4
        /*003c*/ 	.byte	0x03, 0x1b
        /*003e*/ 	.short	0x00ff


	//----- nvinfo : EIATTR_NUM_BARRIERS
	.align		4
        /*0040*/ 	.byte	0x02, 0x4c
        /*0042*/ 	.byte	0x01
	.zero		1


	//----- nvinfo : EIATTR_MERCURY_ISA_VERSION
	.align		4
        /*0044*/ 	.byte	0x03, 0x5f
        /*0046*/ 	.short	0x0101


	//----- nvinfo : EIATTR_VRC_CTA_INIT_COUNT
	.align		4
        /*0048*/ 	.byte	0x02, 0x4a
	.zero		1
	.zero		1


	//----- nvinfo : EIATTR_EXIT_INSTR_OFFSETS
	.align		4
        /*004c*/ 	.byte	0x04, 0x1c
        /*004e*/ 	.short	(.L_35 - .L_34)


	//   ....[0]....
.L_34:
        /*0050*/ 	.word	0x00000610


	//   ....[1]....
        /*0054*/ 	.word	0x00000660


	//----- nvinfo : EIATTR_CBANK_PARAM_SIZE
	.align		4
.L_35:
        /*0058*/ 	.byte	0x03, 0x19
        /*005a*/ 	.short	0x0018


	//----- nvinfo : EIATTR_PARAM_CBANK
	.align		4
        /*005c*/ 	.byte	0x04, 0x0a
        /*005e*/ 	.short	(.L_37 - .L_36)
	.align		4
.L_36:
        /*0060*/ 	.word	index@(.nv.constant0._Z29globalCoalescedMultiplicationPfS_S_)
        /*0064*/ 	.short	0x0380
        /*0066*/ 	.short	0x0018


	//----- nvinfo : EIATTR_SW_WAR
	.align		4
.L_37:
        /*0068*/ 	.byte	0x04, 0x36
        /*006a*/ 	.short	(.L_39 - .L_38)
.L_38:
        /*006c*/ 	.word	0x00000008
.L_39:


//--------------------- .nv.callgraph             --------------------------
	.section	.nv.callgraph,"",@"SHT_CUDA_CALLGRAPH"
	.align	4
	.sectionentsize	8
	.align		4
        /*0000*/ 	.word	0x00000000
	.align		4
        /*0004*/ 	.word	0xffffffff
	.align		4
        /*0008*/ 	.word	0x00000000
	.align		4
        /*000c*/ 	.word	0xfffffffe
	.align		4
        /*0010*/ 	.word	0x00000000
	.align		4
        /*0014*/ 	.word	0xfffffffd
	.align		4
        /*0018*/ 	.word	0x00000000
	.align		4
        /*001c*/ 	.word	0xfffffffc


//--------------------- .text._Z18tileMultiplicationPfS_S_ --------------------------
	.section	.text._Z18tileMultiplicationPfS_S_,"ax",@progbits
	.align	128
        .global         _Z18tileMultiplicationPfS_S_
        .type           _Z18tileMultiplicationPfS_S_,@function
        .size           _Z18tileMultiplicationPfS_S_,(.L_x_4 - _Z18tileMultiplicationPfS_S_)
        .other          _Z18tileMultiplicationPfS_S_,@"STO_CUDA_ENTRY STV_DEFAULT"
_Z18tileMultiplicationPfS_S_:
.text._Z18tileMultiplicationPfS_S_:
[----:B------:R-:W-:Y:S01]  /*0000*/  LDC R1, c[0x0][0x37c] ;  /* 0x0000df00ff017b82 */ /* 0x000fe20000000800 */
[----:B------:R-:W0:Y:S07]  /*0010*/  S2R R2, SR_TID.Y ;  /* 0x0000000000027919 */ /* 0x000e2e0000002200 */
[----:B------:R-:W0:Y:S01]  /*0020*/  S2UR UR9, SR_CTAID.Y ;  /* 0x00000000000979c3 */ /* 0x000e220000002600 */
[----:B------:R-:W-:Y:S01]  /*0030*/  UMOV UR4, 0x400 ;  /* 0x0000040000047882 */ /* 0x000fe20000000000 */
[----:B------:R-:W-:Y:S01]  /*0040*/  HFMA2 R21, -RZ, RZ, 0, 0 ;  /* 0x00000000ff157431 */ /* 0x000fe200000001ff */
[----:B------:R-:W1:Y:S01]  /*0050*/  S2R R7, SR_TID.X ;  /* 0x0000000000077919 */ /* 0x000e620000002100 */
[----:B------:R-:W-:Y:S01]  /*0060*/  UIADD3 UR5, UPT, UPT, UR4, 0x400, URZ ;  /* 0x0000040004057890 */ /* 0x000fe2000fffe0ff */
[----:B------:R-:W2:Y:S03]  /*0070*/  LDCU.64 UR10, c[0x0][0x358] ;  /* 0x00006b00ff0a77ac */ /* 0x000ea60008000a00 */
[----:B------:R-:W0:Y:S01]  /*0080*/  LDC R3, c[0x0][0x364] ;  /* 0x0000d900ff037b82 */ /* 0x000e220000000800 */
[----:B------:R-:W3:Y:S07]  /*0090*/  LDCU UR8, c[0x0][0x360] ;  /* 0x00006c00ff0877ac */ /* 0x000eee0008000800 */
[----:B------:R-:W4:Y:S08]  /*00a0*/  S2UR UR6, SR_CgaCtaId ;  /* 0x00000000000679c3 */ /* 0x000f300000008800 */
[----:B------:R-:W3:Y:S01]  /*00b0*/  S2UR UR7, SR_CTAID.X ;  /* 0x00000000000779c3 */ /* 0x000ee20000002500 */
[----:B0-----:R-:W-:Y:S01]  /*00c0*/  IMAD R18, R3, UR9, R2 ;  /* 0x0000000903127c24 */ /* 0x001fe2000f8e0202 */
[----:B-1----:R-:W-:-:S04]  /*00d0*/  IADD3 R17, PT, PT, -R7, 0x400, RZ ;  /* 0x0000040007117810 */ /* 0x002fc80007ffe1ff */
[----:B------:R-:W-:Y:S01]  /*00e0*/  SHF.L.U32 R6, R18, 0xa, RZ ;  /* 0x0000000a12067819 */ /* 0x000fe200000006ff */
[----:B----4-:R-:W-:-:S03]  /*00f0*/  ULEA UR4, UR6, UR4, 0x18 ;  /* 0x0000000406047291 */ /* 0x010fc6000f8ec0ff */
[----:B------:R-:W-:Y:S01]  /*0100*/  LOP3.LUT R6, R6, R7, RZ, 0xfc, !PT ;  /* 0x0000000706067212 */ /* 0x000fe200078efcff */
[----:B------:R-:W-:-:S03]  /*0110*/  ULEA UR6, UR6, UR5, 0x18 ;  /* 0x0000000506067291 */ /* 0x000fc6000f8ec0ff */
[----:B------:R-:W-:Y:S02]  /*0120*/  MOV R0, R6 ;  /* 0x0000000600007202 */ /* 0x000fe40000000f00 */
[C---:B------:R-:W-:Y:S01]  /*0130*/  LEA R16, R2.reuse, UR4, 0x6 ;  /* 0x0000000402107c11 */ /* 0x040fe2000f8e30ff */
[----:B---3--:R-:W-:Y:S01]  /*0140*/  UIMAD UR5, UR7, UR8, URZ ;  /* 0x00000008070572a4 */ /* 0x008fe2000f8e02ff */
[C---:B------:R-:W-:Y:S01]  /*0150*/  LEA R5, R7.reuse, UR6, 0x2 ;  /* 0x0000000607057c11 */ /* 0x040fe2000f8e10ff */
[----:B------:R-:W-:Y:S01]  /*0160*/  UMOV UR6, 0x4000 ;  /* 0x0000400000067882 */ /* 0x000fe20000000000 */
[----:B------:R-:W-:Y:S02]  /*0170*/  UMOV UR4, URZ ;  /* 0x000000ff00047c82 */ /* 0x000fe40008000000 */
[----:B------:R-:W-:Y:S02]  /*0180*/  LEA R3, R2, R5, 0x6 ;  /* 0x0000000502037211 */ /* 0x000fe400078e30ff */
[----:B------:R-:W-:-:S02]  /*0190*/  IADD3 R19, PT, PT, R7, UR5, RZ ;  /* 0x0000000507137c10 */ /* 0x000fc4000fffe0ff */
[----:B------:R-:W-:Y:S02]  /*01a0*/  LEA R7, R7, R16, 0x2 ;  /* 0x0000001007077211 */ /* 0x000fe400078e10ff */
[----:B--2---:R-:W-:-:S07]  /*01b0*/  LEA R4, R2, R19, 0xa ;  /* 0x0000001302047211 */ /* 0x004fce00078e50ff */
.L_x_0:
[----:B------:R-:W-:Y:S02]  /*01c0*/  ISETP.LE.U32.AND P1, PT, R17, UR4, PT ;  /* 0x0000000411007c0c */ /* 0x000fe4000bf23070 */
[----:B------:R-:W-:Y:S02]  /*01d0*/  ISETP.GT.U32.AND P0, PT, R2, 0x3f, PT ;  /* 0x0000003f0200780c */ /* 0x000fe40003f04070 */
[----:B------:R-:W-:Y:S02]  /*01e0*/  ISETP.GT.U32.OR P1, PT, R18, 0x3ff, P1 ;  /* 0x000003ff1200780c */ /* 0x000fe40000f24470 */
[----:B------:R-:W-:Y:S02]  /*01f0*/  ISETP.GT.OR P0, PT, R19, 0x3ff, P0 ;  /* 0x000003ff1300780c */ /* 0x000fe40000704670 */
[----:B------:R-:W-:Y:S02]  /*0200*/  MOV R22, RZ ;  /* 0x000000ff00167202 */ /* 0x000fe40000000f00 */
[----:B------:R-:W-:-:S07]  /*0210*/  MOV R28, RZ ;  /* 0x000000ff001c7202 */ /* 0x000fce0000000f00 */
[----:B------:R-:W0:Y:S08]  /*0220*/  @!P1 LDC.64 R10, c[0x0][0x380] ;  /* 0x0000e000ff0a9b82 */ /* 0x000e300000000a00 */
[----:B------:R-:W1:Y:S01]  /*0230*/  @!P0 LDC.64 R8, c[0x0][0x388] ;  /* 0x0000e200ff088b82 */ /* 0x000e620000000a00 */
[----:B0-----:R-:W-:-:S05]  /*0240*/  @!P1 IMAD.WIDE.U32 R10, R0, 0x4, R10 ;  /* 0x00000004000a9825 */ /* 0x001fca00078e000a */
[----:B------:R-:W2:Y:S01]  /*0250*/  @!P1 LDG.E R22, desc[UR10][R10.64] ;  /* 0x0000000a0a169981 */ /* 0x000ea2000c1e1900 */
[----:B-1----:R-:W-:-:S05]  /*0260*/  @!P0 IMAD.WIDE.U32 R24, R4, 0x4, R8 ;  /* 0x0000000404188825 */ /* 0x002fca00078e0008 */
[----:B------:R-:W3:Y:S01]  /*0270*/  @!P0 LDG.E R28, desc[UR10][R24.64] ;  /* 0x0000000a181c8981 */ /* 0x000ee2000c1e1900 */
[----:B------:R-:W-:-:S06]  /*0280*/  UIADD3 UR7, UPT, UPT, UR4, 0x10, URZ ;  /* 0x0000001004077890 */ /* 0x000fcc000fffe0ff */
[----:B------:R-:W-:-:S04]  /*0290*/  ISETP.LE.U32.AND P0, PT, R17, UR7, PT ;  /* 0x0000000711007c0c */ /* 0x000fc8000bf03070 */
[----:B------:R-:W-:Y:S02]  /*02a0*/  ISETP.GT.U32.OR P0, PT, R18, 0x3ff, P0 ;  /* 0x000003ff1200780c */ /* 0x000fe40000704470 */
[----:B------:R-:W-:-:S04]  /*02b0*/  ISETP.GT.U32.AND P1, PT, R2, 0x2f, PT ;  /* 0x0000002f0200780c */ /* 0x000fc80003f24070 */
[----:B------:R-:W-:Y:S01]  /*02c0*/  ISETP.GT.OR P1, PT, R19, 0x3ff, P1 ;  /* 0x000003ff1300780c */ /* 0x000fe20000f24670 */
[----:B--2---:R-:W-:Y:S04]  /*02d0*/  STS [R7], R22 ;  /* 0x0000001607007388 */ /* 0x004fe80000000800 */
[----:B---3--:R-:W-:Y:S01]  /*02e0*/  STS [R3], R28 ;  /* 0x0000001c03007388 */ /* 0x008fe20000000800 */
[----:B------:R-:W-:Y:S06]  /*02f0*/  BAR.SYNC.DEFER_BLOCKING 0x0 ;  /* 0x0000000000007b1d */ /* 0x000fec0000010000 */
[----:B------:R-:W-:Y:S04]  /*0300*/  LDS R27, [R5] ;  /* 0x00000000051b7984 */ /* 0x000fe80000000800 */
[----:B------:R-:W0:Y:S04]  /*0310*/  LDS.128 R12, [R16] ;  /* 0x00000000100c7984 */ /* 0x000e280000000c00 */
[----:B------:R-:W1:Y:S04]  /*0320*/  LDS R29, [R5+0x40] ;  /* 0x00004000051d7984 */ /* 0x000e680000000800 */
[----:B------:R-:W2:Y:S04]  /*0330*/  LDS R24, [R5+0x80] ;  /* 0x0000800005187984 */ /* 0x000ea80000000800 */
[----:B------:R-:W3:Y:S04]  /*0340*/  LDS R26, [R5+0xc0] ;  /* 0x0000c000051a7984 */ /* 0x000ee80000000800 */
[----:B------:R-:W-:Y:S04]  /*0350*/  LDS R23, [R5+0x100] ;  /* 0x0001000005177984 */ /* 0x000fe80000000800 */
[----:B------:R-:W4:Y:S04]  /*0360*/  LDS.128 R8, [R16+0x10] ;  /* 0x0000100010087984 */ /* 0x000f280000000c00 */
[----:B------:R-:W5:Y:S04]  /*0370*/  LDS R20, [R5+0x140] ;  /* 0x0001400005147984 */ /* 0x000f680000000800 */
[----:B------:R-:W-:Y:S04]  /*0380*/  LDS R22, [R5+0x1c0] ;  /* 0x0001c00005167984 */ /* 0x000fe80000000800 */
[----:B------:R-:W-:Y:S04]  /*0390*/  LDS R25, [R5+0x200] ;  /* 0x0002000005197984 */ /* 0x000fe80000000800 */
[----:B------:R-:W-:Y:S01]  /*03a0*/  LDS R28, [R5+0x2c0] ;  /* 0x0002c000051c7984 */ /* 0x000fe20000000800 */
[----:B0-----:R-:W-:-:S03]  /*03b0*/  FFMA R12, R12, R27, R21 ;  /* 0x0000001b0c0c7223 */ /* 0x001fc60000000015 */
[----:B------:R-:W0:Y:S01]  /*03c0*/  LDS R21, [R5+0x180] ;  /* 0x0001800005157984 */ /* 0x000e220000000800 */
[----:B-1----:R-:W-:-:S04]  /*03d0*/  FFMA R13, R29, R13, R12 ;  /* 0x0000000d1d0d7223 */ /* 0x002fc8000000000c */
[----:B--2---:R-:W-:Y:S02]  /*03e0*/  FFMA R13, R24, R14, R13 ;  /* 0x0000000e180d7223 */ /* 0x004fe4000000000d */
[----:B------:R-:W-:Y:S02]  /*03f0*/  LDS R24, [R5+0x3c0] ;  /* 0x0003c00005187984 */ /* 0x000fe40000000800 */
[----:B---3--:R-:W-:Y:S02]  /*0400*/  FFMA R27, R26, R15, R13 ;  /* 0x0000000f1a1b7223 */ /* 0x008fe4000000000d */
[----:B------:R-:W1:Y:S02]  /*0410*/  LDS.128 R12, [R16+0x20] ;  /* 0x00002000100c7984 */ /* 0x000e640000000c00 */
[----:B----4-:R-:W-:Y:S02]  /*0420*/  FFMA R27, R8, R23, R27 ;  /* 0x00000017081b7223 */ /* 0x010fe4000000001b */
[----:B------:R-:W2:Y:S04]  /*0430*/  LDS R8, [R5+0x240] ;  /* 0x0002400005087984 */ /* 0x000ea80000000800 */
[----:B------:R-:W3:Y:S01]  /*0440*/  LDS R23, [R5+0x280] ;  /* 0x0002800005177984 */ /* 0x000ee20000000800 */
[----:B-----5:R-:W-:-:S02]  /*0450*/  FFMA R20, R20, R9, R27 ;  /* 0x0000000914147223 */ /* 0x020fc4000000001b */
[----:B------:R-:W4:Y:S01]  /*0460*/  @!P0 LDC.64 R26, c[0x0][0x380] ;  /* 0x0000e000ff1a8b82 */ /* 0x000f220000000a00 */
[----:B------:R-:W-:Y:S01]  /*0470*/  @!P0 IADD3 R9, PT, PT, R0, 0x10, RZ ;  /* 0x0000001000098810 */ /* 0x000fe20007ffe0ff */
[----:B0-----:R-:W-:-:S04]  /*0480*/  FFMA R21, R21, R10, R20 ;  /* 0x0000000a15157223 */ /* 0x001fc80000000014 */
[----:B------:R-:W-:Y:S02]  /*0490*/  FFMA R11, R22, R11, R21 ;  /* 0x0000000b160b7223 */ /* 0x000fe40000000015 */
[----:B------:R-:W-:Y:S02]  /*04a0*/  LDS R22, [R5+0x340] ;  /* 0x0003400005167984 */ /* 0x000fe40000000800 */
[----:B-1----:R-:W-:Y:S01]  /*04b0*/  FFMA R11, R12, R25, R11 ;  /* 0x000000190c0b7223 */ /* 0x002fe2000000000b */
[----:B----4-:R-:W-:Y:S01]  /*04c0*/  @!P0 IMAD.WIDE.U32 R26, R9, 0x4, R26 ;  /* 0x00000004091a8825 */ /* 0x010fe200078e001a */
[----:B------:R-:W-:Y:S03]  /*04d0*/  LDS R25, [R5+0x380] ;  /* 0x0003800005197984 */ /* 0x000fe60000000800 */
[----:B--2---:R-:W-:Y:S02]  /*04e0*/  FFMA R8, R8, R13, R11 ;  /* 0x0000000d08087223 */ /* 0x004fe4000000000b */
[----:B------:R-:W0:Y:S02]  /*04f0*/  @!P1 LDC.64 R12, c[0x0][0x388] ;  /* 0x0000e200ff0c9b82 */ /* 0x000e240000000a00 */
[----:B---3--:R-:W-:-:S02]  /*0500*/  FFMA R14, R23, R14, R8 ;  /* 0x0000000e170e7223 */ /* 0x008fc40000000008 */
[----:B------:R-:W-:Y:S04]  /*0510*/  LDS R23, [R5+0x300] ;  /* 0x0003000005177984 */ /* 0x000fe80000000800 */
[----:B------:R-:W1:Y:S01]  /*0520*/  LDS.128 R8, [R16+0x30] ;  /* 0x0000300010087984 */ /* 0x000e620000000c00 */
[----:B------:R-:W-:Y:S02]  /*0530*/  @!P1 IADD3 R21, PT, PT, R4, 0x4000, RZ ;  /* 0x0000400004159810 */ /* 0x000fe40007ffe0ff */
[----:B------:R-:W-:Y:S01]  /*0540*/  MOV R29, RZ ;  /* 0x000000ff001d7202 */ /* 0x000fe20000000f00 */
[----:B------:R-:W-:Y:S02]  /*0550*/  BAR.SYNC.DEFER_BLOCKING 0x0 ;  /* 0x0000000000007b1d */ /* 0x000fe40000010000 */
[----:B0-----:R-:W-:Y:S01]  /*0560*/  @!P1 IMAD.WIDE.U32 R20, R21, 0x4, R12 ;  /* 0x0000000415149825 */ /* 0x001fe200078e000c */
[----:B------:R-:W-:-:S03]  /*0570*/  MOV R12, RZ ;  /* 0x000000ff000c7202 */ /* 0x000fc60000000f00 */
[----:B------:R1:W2:Y:S04]  /*0580*/  @!P0 LDG.E R29, desc[UR10][R26.64] ;  /* 0x0000000a1a1d8981 */ /* 0x0002a8000c1e1900 */
[----:B------:R-:W3:Y:S01]  /*0590*/  @!P1 LDG.E R12, desc[UR10][R20.64] ;  /* 0x0000000a140c9981 */ /* 0x000ee2000c1e1900 */
[----:B------:R-:W-:-:S04]  /*05a0*/  FFMA R28, R28, R15, R14 ;  /* 0x0000000f1c1c7223 */ /* 0x000fc8000000000e */
[----:B-1----:R-:W-:-:S04]  /*05b0*/  FFMA R27, R8, R23, R28 ;  /* 0x00000017081b7223 */ /* 0x002fc8000000001c */
[----:B------:R-:W-:-:S04]  /*05c0*/  FFMA R22, R22, R9, R27 ;  /* 0x0000000916167223 */ /* 0x000fc8000000001b */
[----:B------:R-:W-:-:S04]  /*05d0*/  FFMA R25, R25, R10, R22 ;  /* 0x0000000a19197223 */ /* 0x000fc80000000016 */
[----:B------:R-:W-:Y:S01]  /*05e0*/  FFMA R25, R24, R11, R25 ;  /* 0x0000000b18197223 */ /* 0x000fe20000000019 */
[----:B------:R-:W-:-:S04]  /*05f0*/  UIADD3 UR6, UPT, UPT, UR6, 0x8000, URZ ;  /* 0x0000800006067890 */ /* 0x000fc8000fffe0ff */
[----:B------:R-:W-:Y:S01]  /*0600*/  UISETP.NE.AND UP0, UPT, UR6, 0x104000, UPT ;  /* 0x001040000600788c */ /* 0x000fe2000bf05270 */
[----:B------:R-:W-:Y:S02]  /*0610*/  IADD3 R2, PT, PT, R2, 0x20, RZ ;  /* 0x0000002002027810 */ /* 0x000fe40007ffe0ff */
[----:B------:R-:W-:Y:S02]  /*0620*/  IADD3 R0, PT, PT, R0, 0x20, RZ ;  /* 0x0000002000007810 */ /* 0x000fe40007ffe0ff */
[----:B------:R-:W-:Y:S01]  /*0630*/  IADD3 R4, PT, PT, R4, 0x8000, RZ ;  /* 0x0000800004047810 */ /* 0x000fe20007ffe0ff */
[----:B------:R-:W-:Y:S01]  /*0640*/  UIADD3 UR4, UPT, UPT, UR4, 0x20, URZ ;  /* 0x0000002004047890 */ /* 0x000fe2000fffe0ff */
        /* <DEDUP_REMOVED lines=12> */
[----:B------:R-:W-:Y:S01]  /*0710*/  LDS R24, [R5+0x240] ;  /* 0x0002400005187984 */ /* 0x000fe20000000800 */
[----:B0-----:R-:W-:-:S03]  /*0720*/  FFMA R29, R12, R29, R25 ;  /* 0x0000001d0c1d7223 */ /* 0x001fc60000000019 */
[----:B------:R-:W0:Y:S01]  /*0730*/  LDS R25, [R5+0x180] ;  /* 0x0001800005197984 */ /* 0x000e220000000800 */
[----:B-1----:R-:W-:-:S04]  /*0740*/  FFMA R26, R26, R13, R29 ;  /* 0x0000000d1a1a7223 */ /* 0x002fc8000000001d */
[----:B--2---:R-:W-:-:S04]  /*0750*/  FFMA R23, R23, R14, R26 ;  /* 0x0000000e17177223 */ /* 0x004fc8000000001a */
[----:B---3--:R-:W-:Y:S02]  /*0760*/  FFMA R27, R28, R15, R23 ;  /* 0x0000000f1c1b7223 */ /* 0x008fe40000000017 */
[----:B------:R-:W-:Y:S04]  /*0770*/  LDS R23, [R5+0x200] ;  /* 0x0002000005177984 */ /* 0x000fe80000000800 */
[----:B------:R-:W1:Y:S01]  /*0780*/  LDS.128 R12, [R16+0x20] ;  /* 0x00002000100c7984 */ /* 0x000e620000000c00 */
[----:B----4-:R-:W-:-:S04]  /*0790*/  FFMA R21, R8, R21, R27 ;  /* 0x0000001508157223 */ /* 0x010fc8000000001b */
[----:B-----5:R-:W-:Y:S02]  /*07a0*/  FFMA R20, R20, R9, R21 ;  /* 0x0000000914147223 */ /* 0x020fe40000000015 */
[----:B------:R-:W2:Y:S02]  /*07b0*/  LDS R21, [R5+0x280] ;  /* 0x0002800005157984 */ /* 0x000ea40000000800 */
[----:B0-----:R-:W-:Y:S02]  /*07c0*/  FFMA R25, R25, R10, R20 ;  /* 0x0000000a19197223 */ /* 0x001fe40000000014 */
[----:B------:R-:W0:Y:S02]  /*07d0*/  LDS R20, [R5+0x2c0] ;  /* 0x0002c00005147984 */ /* 0x000e240000000800 */
[----:B------:R-:W-:Y:S02]  /*07e0*/  FFMA R27, R22, R11, R25 ;  /* 0x0000000b161b7223 */ /* 0x000fe40000000019 */
[----:B------:R-:W-:Y:S04]  /*07f0*/  LDS R25, [R5+0x300] ;  /* 0x0003000005197984 */ /* 0x000fe80000000800 */
[----:B------:R-:W3:Y:S04]  /*0800*/  LDS.128 R8, [R16+0x30] ;  /* 0x0000300010087984 */ /* 0x000ee80000000c00 */
[----:B------:R-:W4:Y:S01]  /*0810*/  LDS R22, [R5+0x340] ;  /* 0x0003400005167984 */ /* 0x000f220000000800 */
[----:B-1----:R-:W-:-:S03]  /*0820*/  FFMA R27, R12, R23, R27 ;  /* 0x000000170c1b7223 */ /* 0x002fc6000000001b */
[----:B------:R-:W1:Y:S04]  /*0830*/  LDS R23, [R5+0x380] ;  /* 0x0003800005177984 */ /* 0x000e680000000800 */
[----:B------:R-:W5:Y:S01]  /*0840*/  LDS R12, [R5+0x3c0] ;  /* 0x0003c000050c7984 */ /* 0x000f620000000800 */
[----:B------:R-:W-:-:S04]  /*0850*/  FFMA R24, R24, R13, R27 ;  /* 0x0000000d18187223 */ /* 0x000fc8000000001b */
[----:B--2---:R-:W-:-:S04]  /*0860*/  FFMA R21, R21, R14, R24 ;  /* 0x0000000e15157223 */ /* 0x004fc80000000018 */
[----:B0-----:R-:W-:-:S04]  /*0870*/  FFMA R15, R20, R15, R21 ;  /* 0x0000000f140f7223 */ /* 0x001fc80000000015 */
[----:B---3--:R-:W-:-:S04]  /*0880*/  FFMA R15, R8, R25, R15 ;  /* 0x00000019080f7223 */ /* 0x008fc8000000000f */
[----:B----4-:R-:W-:-:S04]  /*0890*/  FFMA R22, R22, R9, R15 ;  /* 0x0000000916167223 */ /* 0x010fc8000000000f */
[----:B-1----:R-:W-:-:S04]  /*08a0*/  FFMA R23, R23, R10, R22 ;  /* 0x0000000a17177223 */ /* 0x002fc80000000016 */
[----:B-----5:R-:W-:Y:S01]  /*08b0*/  FFMA R21, R12, R11, R23 ;  /* 0x0000000b0c157223 */ /* 0x020fe20000000017 */
[----:B------:R-:W-:Y:S06]  /*08c0*/  BAR.SYNC.DEFER_BLOCKING 0x0 ;  /* 0x0000000000007b1d */ /* 0x000fec0000010000 */
[----:B------:R-:W-:Y:S05]  /*08d0*/  BRA.U UP0, `(.L_x_0) ;  /* 0xfffffff900387547 */ /* 0x000fea000b83ffff */
[----:B------:R-:W-:-:S04]  /*08e0*/  ISETP.GT.AND P0, PT, R19, 0x3ff, PT ;  /* 0x000003ff1300780c */ /* 0x000fc80003f04270 */
[----:B------:R-:W-:-:S13]  /*08f0*/  ISETP.GT.U32.OR P0, PT, R18, 0x3ff, P0 ;  /* 0x000003ff1200780c */ /* 0x000fda0000704470 */
[----:B------:R-:W-:Y:S05]  /*0900*/  @P0 EXIT ;  /* 0x000000000000094d */ /* 0x000fea0003800000 */
[----:B------:R-:W0:Y:S01]  /*0910*/  LDC.64 R2, c[0x0][0x390] ;  /* 0x0000e400ff027b82 */ /* 0x000e220000000a00 */
[----:B------:R-:W-:-:S05]  /*0920*/  IADD3 R5, PT, PT, R6, UR5, RZ ;  /* 0x0000000506057c10 */ /* 0x000fca000fffe0ff */
[----:B0-----:R-:W-:-:S05]  /*0930*/  IMAD.WIDE R2, R5, 0x4, R2 ;  /* 0x0000000405027825 */ /* 0x001fca00078e0202 */
[----:B------:R-:W-:Y:S01]  /*0940*/  STG.E desc[UR10][R2.64], R21 ;  /* 0x0000001502007986 */ /* 0x000fe2000c10190a */
[----:B------:R-:W-:Y:S05]  /*0950*/  EXIT ;  /* 0x000000000000794d */ /* 0x000fea0003800000 */
.L_x_1:
[----:B------:R-:W-:-:S00]  /*0960*/  BRA `(.L_x_1) ;  /* 0xfffffffc00fc7947 */ /* 0x000fc0000383ffff */
[----:B------:R-:W-:-:S00]  /*0970*/  NOP ;  /* 0x0000000000007918 */ /* 0x000fc00000000000 */
        /* <DEDUP_REMOVED lines=8> */
.L_x_4:


//--------------------- .text._Z29globalCoalescedMultiplicationPfS_S_ --------------------------
	.section	.text._Z29globalCoalescedMultiplicationPfS_S_,"ax",@progbits
	.align	128
        .global         _Z29globalCoalescedMultiplicationPfS_S_
        .type           _Z29globalCoalescedMultiplicationPfS_S_,@function
        .size           _Z29globalCoalescedMultiplicationPfS_S_,(.L_x_5 - _Z29globalCoalescedMultiplicationPfS_S_)
        .other          _Z29globalCoalescedMultiplicationPfS_S_,@"STO_CUDA_ENTRY STV_DEFAULT"
_Z29globalCoalescedMultiplicationPfS_S_:
.text._Z29globalCoalescedMultiplicationPfS_S_:
[----:B------:R-:W-:Y:S01]  /*0000*/  LDC R1, c[0x0][0x37c] ;  /* 0x0000df00ff017b82 */ /* 0x000fe20000000800 */
[----:B------:R-:W0:Y:S07]  /*0010*/  S2R R11, SR_TID.X ;  /* 0x00000000000b7919 */ /* 0x000e2e0000002100 */
[----:B------:R-:W1:Y:S01]  /*0020*/  S2UR UR6, SR_CgaCtaId ;  /* 0x00000000000679c3 */ /* 0x000e620000008800 */
[----:B------:R-:W-:Y:S01]  /*0030*/  UMOV UR4, 0x400 ;  /* 0x0000040000047882 */ /* 0x000fe20000000000 */
[----:B------:R-:W2:Y:S01]  /*0040*/  LDCU.64 UR8, c[0x0][0x358] ;  /* 0x00006b00ff0877ac */ /* 0x000ea20008000a00 */
[----:B------:R-:W3:Y:S01]  /*0050*/  S2R R2, SR_CTAID.Y ;  /* 0x0000000000027919 */ /* 0x000ee20000002600 */
[----:B------:R-:W-:Y:S01]  /*0060*/  UIADD3 UR5, UPT, UPT, UR4, 0x400, URZ ;  /* 0x0000040004057890 */ /* 0x000fe2000fffe0ff */
[----:B------:R-:W4:Y:S03]  /*0070*/  S2R R13, SR_CTAID.X ;  /* 0x00000000000d7919 */ /* 0x000f260000002500 */
[----:B------:R-:W5:Y:S01]  /*0080*/  LDC.64 R4, c[0x0][0x380] ;  /* 0x0000e000ff047b82 */ /* 0x000f620000000a00 */
[----:B-1----:R-:W-:-:S02]  /*0090*/  ULEA UR4, UR6, UR4, 0x18 ;  /* 0x0000000406047291 */ /* 0x002fc4000f8ec0ff */
[----:B------:R-:W-:-:S03]  /*00a0*/  ULEA UR5, UR6, UR5, 0x18 ;  /* 0x0000000506057291 */ /* 0x000fc6000f8ec0ff */
[----:B------:R-:W-:Y:S01]  /*00b0*/  UMOV UR6, 0xfffffff0 ;  /* 0xfffffff000067882 */ /* 0x000fe20000000000 */
[----:B0-----:R-:W-:Y:S02]  /*00c0*/  SHF.R.U32.HI R7, RZ, 0x4, R11 ;  /* 0x00000004ff077819 */ /* 0x001fe4000001160b */
[C---:B------:R-:W-:Y:S02]  /*00d0*/  LOP3.LUT R0, R11.reuse, 0xf, RZ, 0xc0, !PT ;  /* 0x0000000f0b007812 */ /* 0x040fe400078ec0ff */
[----:B---3--:R-:W-:Y:S02]  /*00e0*/  LEA R2, R2, R7, 0x4 ;  /* 0x0000000702027211 */ /* 0x008fe400078e20ff */
[----:B------:R-:W-:Y:S02]  /*00f0*/  SHF.L.U32 R6, R11, 0x2, RZ ;  /* 0x000000020b067819 */ /* 0x000fe400000006ff */
[----:B------:R-:W-:Y:S01]  /*0100*/  SHF.L.U32 R3, R2, 0xa, RZ ;  /* 0x0000000a02037819 */ /* 0x000fe200000006ff */
[----:B----4-:R-:W-:Y:S01]  /*0110*/  IMAD R8, R13, 0x10, R0 ;  /* 0x000000100d087824 */ /* 0x010fe200078e0200 */
[----:B------:R-:W-:Y:S01]  /*0120*/  IADD3 R0, PT, PT, R0, R11, RZ ;  /* 0x0000000b00007210 */ /* 0x000fe20007ffe0ff */
[----:B------:R-:W-:Y:S01]  /*0130*/  HFMA2 R13, -RZ, RZ, 0, 0 ;  /* 0x00000000ff0d7431 */ /* 0x000fe200000001ff */
[----:B------:R-:W-:-:S02]  /*0140*/  LOP3.LUT R9, R3, R7, RZ, 0xfc, !PT ;  /* 0x0000000703097212 */ /* 0x000fc400078efcff */
[----:B------:R-:W-:Y:S02]  /*0150*/  LEA R12, R0, UR5, 0x2 ;  /* 0x00000005000c7c11 */ /* 0x000fe4000f8e10ff */
[----:B------:R-:W-:Y:S01]  /*0160*/  LOP3.LUT R10, R6, 0x3c, RZ, 0xc0, !PT ;  /* 0x0000003c060a7812 */ /* 0x000fe200078ec0ff */
[----:B-----5:R-:W-:Y:S01]  /*0170*/  IMAD.WIDE.U32 R4, R9, 0x4, R4 ;  /* 0x0000000409047825 */ /* 0x020fe200078e0004 */
[----:B------:R-:W-:Y:S02]  /*0180*/  IADD3 R9, PT, PT, -R11, 0x400, RZ ;  /* 0x000004000b097810 */ /* 0x000fe40007ffe1ff */
[----:B------:R-:W-:Y:S01]  /*0190*/  LEA R11, R0, UR4, 0x2 ;  /* 0x00000004000b7c11 */ /* 0x000fe2000f8e10ff */
[----:B--2---:R-:W-:-:S07]  /*01a0*/  IMAD R0, R7, 0x400, R8 ;  /* 0x0000040007007824 */ /* 0x004fce00078e0208 */
.L_x_2:
[----:B------:R-:W-:Y:S01]  /*01b0*/  ISETP.GT.AND P0, PT, R8, 0x3ff, PT ;  /* 0x000003ff0800780c */ /* 0x000fe20003f04270 */
[----:B------:R-:W-:Y:S01]  /*01c0*/  UIADD3 UR6, UPT, UPT, UR6, 0x10, URZ ;  /* 0x0000001006067890 */ /* 0x000fe2000fffe0ff */
[----:B------:R-:W-:Y:S02]  /*01d0*/  MOV R20, RZ ;  /* 0x000000ff00147202 */ /* 0x000fe40000000f00 */
[----:B------:R-:W-:Y:S02]  /*01e0*/  ISETP.GT.U32.OR P2, PT, R7, 0x3ff, P0 ;  /* 0x000003ff0700780c */ /* 0x000fe40000744470 */
[----:B------:R-:W-:Y:S02]  /*01f0*/  MOV R19, RZ ;  /* 0x000000ff00137202 */ /* 0x000fe40000000f00 */
[----:B------:R-:W-:-:S04]  /*0200*/  ISETP.LE.U32.AND P1, PT, R9, UR6, PT ;  /* 0x0000000609007c0c */ /* 0x000fc8000bf23070 */
[----:B------:R-:W-:-:S05]  /*0210*/  ISETP.GT.U32.OR P1, PT, R2, 0x3ff, P1 ;  /* 0x000003ff0200780c */ /* 0x000fca0000f24470 */
[----:B------:R-:W0:Y:S08]  /*0220*/  @!P2 LDC.64 R14, c[0x0][0x388] ;  /* 0x0000e200ff0eab82 */ /* 0x000e300000000a00 */
[----:B------:R1:W2:Y:S01]  /*0230*/  @!P1 LDG.E R20, desc[UR8][R4.64] ;  /* 0x0000000804149981 */ /* 0x0002a2000c1e1900 */
[----:B0-----:R-:W-:-:S05]  /*0240*/  @!P2 IMAD.WIDE.U32 R14, R0, 0x4, R14 ;  /* 0x00000004000ea825 */ /* 0x001fca00078e000e */
[----:B------:R-:W3:Y:S01]  /*0250*/  @!P2 LDG.E R19, desc[UR8][R14.64] ;  /* 0x000000080e13a981 */ /* 0x000ee2000c1e1900 */
[----:B------:R-:W-:Y:S01]  /*0260*/  UISETP.GE.U32.AND UP0, UPT, UR6, 0x3f0, UPT ;  /* 0x000003f00600788c */ /* 0x000fe2000bf06070 */
[----:B-1----:R-:W-:Y:S01]  /*0270*/  IADD3 R4, P1, PT, R4, 0x40, RZ ;  /* 0x0000004004047810 */ /* 0x002fe20007f3e0ff */
[----:B------:R-:W-:Y:S01]  /*0280*/  VIADD R7, R7, 0x10 ;  /* 0x0000001007077836 */ /* 0x000fe20000000000 */
[----:B------:R-:W-:Y:S02]  /*0290*/  IADD3 R0, PT, PT, R0, 0x4000, RZ ;  /* 0x0000400000007810 */ /* 0x000fe40007ffe0ff */
[----:B------:R-:W-:Y:S01]  /*02a0*/  IADD3.X R5, PT, PT, RZ, R5, RZ, P1, !PT ;  /* 0x00000005ff057210 */ /* 0x000fe20000ffe4ff */
[----:B--2---:R-:W-:Y:S04]  /*02b0*/  STS [R11], R20 ;  /* 0x000000140b007388 */ /* 0x004fe80000000800 */
[----:B---3--:R-:W-:Y:S01]  /*02c0*/  STS [R12], R19 ;  /* 0x000000130c007388 */ /* 0x008fe20000000800 */
[----:B------:R-:W-:Y:S06]  /*02d0*/  BAR.SYNC.DEFER_BLOCKING 0x0 ;  /* 0x0000000000007b1d */ /* 0x000fec0000010000 */
[----:B------:R-:W-:Y:S04]  /*02e0*/  LDS R26, [R6+UR4] ;  /* 0x00000004061a7984 */ /* 0x000fe80008000800 */
[----:B------:R-:W0:Y:S04]  /*02f0*/  LDS R27, [R10+UR5] ;  /* 0x000000050a1b7984 */ /* 0x000e280008000800 */
[----:B------:R-:W-:Y:S04]  /*0300*/  LDS R29, [R6+UR4+0x40] ;  /* 0x00004004061d7984 */ /* 0x000fe80008000800 */
[----:B------:R-:W1:Y:S04]  /*0310*/  LDS R28, [R10+UR5+0x4] ;  /* 0x000004050a1c7984 */ /* 0x000e680008000800 */
[----:B------:R-:W-:Y:S04]  /*0320*/  LDS R16, [R6+UR4+0x80] ;  /* 0x0000800406107984 */ /* 0x000fe80008000800 */
[----:B------:R-:W2:Y:S04]  /*0330*/  LDS R25, [R10+UR5+0x8] ;  /* 0x000008050a197984 */ /* 0x000ea80008000800 */
[----:B------:R-:W-:Y:S04]  /*0340*/  LDS R17, [R6+UR4+0xc0] ;  /* 0x0000c00406117984 */ /* 0x000fe80008000800 */
[----:B------:R-:W3:Y:S04]  /*0350*/  LDS R18, [R10+UR5+0xc] ;  /* 0x00000c050a127984 */ /* 0x000ee80008000800 */
[----:B------:R-:W-:Y:S04]  /*0360*/  LDS R23, [R6+UR4+0x100] ;  /* 0x0001000406177984 */ /* 0x000fe80008000800 */
[----:B------:R-:W4:Y:S04]  /*0370*/  LDS R24, [R10+UR5+0x10] ;  /* 0x000010050a187984 */ /* 0x000f280008000800 */
[----:B------:R-:W-:Y:S04]  /*0380*/  LDS R21, [R6+UR4+0x140] ;  /* 0x0001400406157984 */ /* 0x000fe80008000800 */
[----:B------:R-:W5:Y:S01]  /*0390*/  LDS R22, [R10+UR5+0x14] ;  /* 0x000014050a167984 */ /* 0x000f620008000800 */
[----:B0-----:R-:W-:-:S03]  /*03a0*/  FFMA R26, R26, R27, R13 ;  /* 0x0000001b1a1a7223 */ /* 0x001fc6000000000d */
[----:B------:R-:W-:Y:S04]  /*03b0*/  LDS R19, [R6+UR4+0x180] ;  /* 0x0001800406137984 */ /* 0x000fe80008000800 */
[----:B------:R-:W0:Y:S01]  /*03c0*/  LDS R20, [R10+UR5+0x18] ;  /* 0x000018050a147984 */ /* 0x000e220008000800 */
[----:B-1----:R-:W-:-:S03]  /*03d0*/  FFMA R29, R29, R28, R26 ;  /* 0x0000001c1d1d7223 */ /* 0x002fc6000000001a */
[----:B------:R-:W-:Y:S04]  /*03e0*/  LDS R13, [R6+UR4+0x1c0] ;  /* 0x0001c004060d7984 */ /* 0x000fe80008000800 */
[----:B------:R-:W1:Y:S01]  /*03f0*/  LDS R14, [R10+UR5+0x1c] ;  /* 0x00001c050a0e7984 */ /* 0x000e620008000800 */
[----:B--2---:R-:W-:-:S03]  /*0400*/  FFMA R26, R16, R25, R29 ;  /* 0x00000019101a7223 */ /* 0x004fc6000000001d */
[----:B------:R-:W-:Y:S04]  /*0410*/  LDS R15, [R6+UR4+0x200] ;  /* 0x00020004060f7984 */ /* 0x000fe80008000800 */
[----:B------:R-:W2:Y:S01]  /*0420*/  LDS R16, [R10+UR5+0x20] ;  /* 0x000020050a107984 */ /* 0x000ea20008000800 */
[----:B---3--:R-:W-:-:S03]  /*0430*/  FFMA R26, R17, R18, R26 ;  /* 0x00000012111a7223 */ /* 0x008fc6000000001a */
[----:B------:R-:W-:Y:S04]  /*0440*/  LDS R17, [R6+UR4+0x240] ;  /* 0x0002400406117984 */ /* 0x000fe80008000800 */
[----:B------:R-:W3:Y:S01]  /*0450*/  LDS R18, [R10+UR5+0x24] ;  /* 0x000024050a127984 */ /* 0x000ee20008000800 */
[----:B----4-:R-:W-:-:S03]  /*0460*/  FFMA R26, R23, R24, R26 ;  /* 0x00000018171a7223 */ /* 0x010fc6000000001a */
[----:B------:R-:W-:Y:S04]  /*0470*/  LDS R24, [R6+UR4+0x280] ;  /* 0x0002800406187984 */ /* 0x000fe80008000800 */
[----:B------:R-:W4:Y:S01]  /*0480*/  LDS R23, [R10+UR5+0x28] ;  /* 0x000028050a177984 */ /* 0x000f220008000800 */
[----:B-----5:R-:W-:-:S03]  /*0490*/  FFMA R26, R21, R22, R26 ;  /* 0x00000016151a7223 */ /* 0x020fc6000000001a */
        /* <DEDUP_REMOVED lines=14> */
[----:B----4-:R-:W-:-:S04]  /*0580*/  FFMA R24, R24, R23, R25 ;  /* 0x0000001718187223 */ /* 0x010fc80000000019 */
[----:B-----5:R-:W-:-:S04]  /*0590*/  FFMA R22, R21, R22, R24 ;  /* 0x0000001615167223 */ /* 0x020fc80000000018 */
[----:B0-----:R-:W-:-:S04]  /*05a0*/  FFMA R20, R19, R20, R22 ;  /* 0x0000001413147223 */ /* 0x001fc80000000016 */
[----:B-1----:R-:W-:-:S04]  /*05b0*/  FFMA R14, R13, R14, R20 ;  /* 0x0000000e0d0e7223 */ /* 0x002fc80000000014 */
[----:B--2---:R-:W-:-:S04]  /*05c0*/  FFMA R14, R15, R16, R14 ;  /* 0x000000100f0e7223 */ /* 0x004fc8000000000e */
[----:B---3--:R-:W-:Y:S01]  /*05d0*/  FFMA R13, R17, R18, R14 ;  /* 0x00000012110d7223 */ /* 0x008fe2000000000e */
[----:B------:R-:W-:Y:S06]  /*05e0*/  BAR.SYNC.DEFER_BLOCKING 0x0 ;  /* 0x0000000000007b1d */ /* 0x000fec0000010000 */
[----:B------:R-:W-:Y:S05]  /*05f0*/  BRA.U !UP0, `(.L_x_2) ;  /* 0xfffffff908ec7547 */ /* 0x000fea000b83ffff */
[----:B------:R-:W-:-:S13]  /*0600*/  ISETP.GT.U32.OR P0, PT, R2, 0x3ff, P0 ;  /* 0x000003ff0200780c */ /* 0x000fda0000704470 */
[----:B------:R-:W-:Y:S05]  /*0610*/  @P0 EXIT ;  /* 0x000000000000094d */ /* 0x000fea0003800000 */
[----:B------:R-:W0:Y:S01]  /*0620*/  LDC.64 R4, c[0x0][0x390] ;  /* 0x0000e400ff047b82 */ /* 0x000e220000000a00 */
[----:B------:R-:W-:-:S05]  /*0630*/  IADD3 R3, PT, PT, R8, R3, RZ ;  /* 0x0000000308037210 */ /* 0x000fca0007ffe0ff */
[----:B0-----:R-:W-:-:S05]  /*0640*/  IMAD.WIDE R2, R3, 0x4, R4 ;  /* 0x0000000403027825 */ /* 0x001fca00078e0204 */
[----:B------:R-:W-:Y:S01]  /*0650*/  STG.E desc[UR8][R2.64], R13 ;  /* 0x0000000d02007986 */ /* 0x000fe2000c101908 */
[----:B------:R-:W-:Y:S05]  /*0660*/  EXIT ;  /* 0x000000000000794d */ /* 0x000fea0003800000 */
.L_x_3:
        /* <DEDUP_REMOVED lines=9> */
.L_x_5:


//--------------------- .nv.shared._Z18tileMultiplicationPfS_S_ --------------------------
	.section	.nv.shared._Z18tileMultiplicationPfS_S_,"aw",@nobits
	.sectionflags	@""
	.align	4
.nv.shared._Z18tileMultiplicationPfS_S_:
	.zero		3072


//--------------------- .nv.shared.reserved.0     --------------------------
	.section	.nv.shared.reserved.0,"aw",@nobits
	.weak		__nv_reservedSMEM_offset_0_alias
	.size		__nv_reservedSMEM_offset_0_alias, 0, 64
	.other		__nv_reservedSMEM_offset_0_alias,@"STO_CUDA_RESERVED_SHARED STV_DEFAULT"
__nv_reservedSMEM_offset_0_alias:
	.zero		0
	.zero		64


//--------------------- .nv.shared._Z29globalCoalescedMultiplicationPfS_S_ --------------------------
	.section	.nv.shared._Z29globalCoalescedMultiplicationPfS_S_,"aw",@nobits
	.sectionflags	@""
	.align	4
.nv.shared._Z29globalCoalescedMultiplicationPfS_S_:
	.zero		3072


//--------------------- .nv.constant0._Z18tileMultiplicationPfS_S_ --------------------------
	.section	.nv.constant0._Z18tileMultiplicationPfS_S_,"a",@progbits
	.sectionflags	@""
	.align	4
.nv.constant0._Z18tileMultiplicationPfS_S_:
	.zero		920


//--------------------- .nv.constant0._Z29globalCoalescedMultiplicationPfS_S_ --------------------------
	.section	.nv.constant0._Z29globalCoalescedMultiplicationPfS_S_,"a",@progbits
	.sectionflags	@""
	.align	4
.nv.constant0._Z29globalCoalescedMultiplicationPfS_S_:
	.zero		920


//--------------------- SYMBOLS --------------------------

	.type		.nv.reservedSmem.offset0,@object
	.size		.nv.reservedSmem.offset0,0x4
	.type		.nv.reservedSmem.cap,@object
	.size		.nv.reservedSmem.cap,0x4
